	.headerflags	@"EF_CUDA_TEXMODE_UNIFIED EF_CUDA_64BIT_ADDRESS EF_CUDA_ACCELERATORS EF_CUDA_SM90 EF_CUDA_VIRTUAL_SM(EF_CUDA_SM90)"
	.elftype	@"ET_EXEC"


//--------------------- .nv.info                  --------------------------
	.section	.nv.info,"",@"SHT_CUDA_INFO"
	.align	4


	//----- nvinfo : EIATTR_REGCOUNT
	.align		4
        /*0000*/ 	.byte	0x04, 0x2f
        /*0002*/ 	.short	(.L_1 - .L_0)
	.align		4
.L_0:
        /*0004*/ 	.word	index@(triton_poi_fused_convolution_div_max_pool2d_with_indices_relu_sub_21)
        /*0008*/ 	.word	0x0000000c


	//----- nvinfo : EIATTR_MIN_STACK_SIZE
	.align		4
.L_1:
        /*000c*/ 	.byte	0x04, 0x12
        /*000e*/ 	.short	(.L_3 - .L_2)
	.align		4
.L_2:
        /*0010*/ 	.word	index@(triton_poi_fused_convolution_div_max_pool2d_with_indices_relu_sub_21)
        /*0014*/ 	.word	0x00000000


	//----- nvinfo : EIATTR_FRAME_SIZE
	.align		4
.L_3:
        /*0018*/ 	.byte	0x04, 0x11
        /*001a*/ 	.short	(.L_5 - .L_4)
	.align		4
.L_4:
        /*001c*/ 	.word	index@(triton_poi_fused_convolution_div_max_pool2d_with_indices_relu_sub_21)
        /*0020*/ 	.word	0x00000000


	//----- nvinfo : EIATTR_MIN_STACK_SIZE
	.align		4
.L_5:
        /*0024*/ 	.byte	0x04, 0x12
        /*0026*/ 	.short	(.L_7 - .L_6)
	.align		4
.L_6:
        /*0028*/ 	.word	index@(triton_poi_fused_convolution_div_max_pool2d_with_indices_relu_sub_21)
        /*002c*/ 	.word	0x00000000
.L_7:


//--------------------- .nv.info.triton_poi_fused_convolution_div_max_pool2d_with_indices_relu_sub_21 --------------------------
	.section	.nv.info.triton_poi_fused_convolution_div_max_pool2d_with_indices_relu_sub_21,"",@"SHT_CUDA_INFO"
	.sectionflags	@""
	.align	4


	//----- nvinfo : EIATTR_CUDA_API_VERSION
	.align		4
        /*0000*/ 	.byte	0x04, 0x37
        /*0002*/ 	.short	(.L_9 - .L_8)
.L_8:
        /*0004*/ 	.word	0x0000007c


	//----- nvinfo : EIATTR_KPARAM_INFO
	.align		4
.L_9:
        /*0008*/ 	.byte	0x04, 0x17
        /*000a*/ 	.short	(.L_11 - .L_10)
.L_10:
        /*000c*/ 	.word	0x00000000
        /*0010*/ 	.short	0x0002
        /*0012*/ 	.short	0x0010
        /*0014*/ 	.byte	0x00, 0xf0, 0x11, 0x00


	//----- nvinfo : EIATTR_KPARAM_INFO
	.align		4
.L_11:
        /*0018*/ 	.byte	0x04, 0x17
        /*001a*/ 	.short	(.L_13 - .L_12)
.L_12:
        /*001c*/ 	.word	0x00000000
        /*0020*/ 	.short	0x0001
        /*0022*/ 	.short	0x0008
        /*0024*/ 	.byte	0x00, 0xf4, 0x21, 0x00


	//----- nvinfo : EIATTR_KPARAM_INFO
	.align		4
.L_13:
        /*0028*/ 	.byte	0x04, 0x17
        /*002a*/ 	.short	(.L_15 - .L_14)
.L_14:
        /*002c*/ 	.word	0x00000000
        /*0030*/ 	.short	0x0000
        /*0032*/ 	.short	0x0000
        /*0034*/ 	.byte	0x00, 0xf4, 0x21, 0x00


	//----- nvinfo : EIATTR_SPARSE_MMA_MASK
	.align		4
.L_15:
        /*0038*/ 	.byte	0x03, 0x50
        /*003a*/ 	.short	0x0000


	//----- nvinfo : EIATTR_MAXREG_COUNT
	.align		4
        /*003c*/ 	.byte	0x03, 0x1b
        /*003e*/ 	.short	0x00ff


	//----- nvinfo : EIATTR_EXIT_INSTR_OFFSETS
	.align		4
        /*0040*/ 	.byte	0x04, 0x1c
        /*0042*/ 	.short	(.L_17 - .L_16)


	//   ....[0]....
.L_16:
        /*0044*/ 	.word	0x00000190


	//----- nvinfo : EIATTR_REQNTID
	.align		4
.L_17:
        /*0048*/ 	.byte	0x04, 0x10
        /*004a*/ 	.short	(.L_19 - .L_18)
.L_18:
        /*004c*/ 	.word	0x00000100
        /*0050*/ 	.word	0x00000001
        /*0054*/ 	.word	0x00000001


	//----- nvinfo : EIATTR_CBANK_PARAM_SIZE
	.align		4
.L_19:
        /*0058*/ 	.byte	0x03, 0x19
        /*005a*/ 	.short	0x0014


	//----- nvinfo : EIATTR_PARAM_CBANK
	.align		4
        /*005c*/ 	.byte	0x04, 0x0a
        /*005e*/ 	.short	(.L_21 - .L_20)
	.align		4
.L_20:
        /*0060*/ 	.word	index@(.nv.constant0.triton_poi_fused_convolution_div_max_pool2d_with_indices_relu_sub_21)
        /*0064*/ 	.short	0x0210
        /*0066*/ 	.short	0x0014


	//----- nvinfo : EIATTR_SW_WAR
	.align		4
.L_21:
        /*0068*/ 	.byte	0x04, 0x36
        /*006a*/ 	.short	(.L_23 - .L_22)
.L_22:
        /*006c*/ 	.word	0x00000008
.L_23:


//--------------------- .nv.callgraph             --------------------------
	.section	.nv.callgraph,"",@"SHT_CUDA_CALLGRAPH"
	.align	4
	.sectionentsize	8
	.align		4
        /*0000*/ 	.word	0x00000000
	.align		4
        /*0004*/ 	.word	0xffffffff
	.align		4
        /*0008*/ 	.word	0x00000000
	.align		4
        /*000c*/ 	.word	0xfffffffe
	.align		4
        /*0010*/ 	.word	0x00000000
	.align		4
        /*0014*/ 	.word	0xfffffffd
	.align		4
        /*0018*/ 	.word	0x00000000
	.align		4
        /*001c*/ 	.word	0xfffffffc


//--------------------- .text.triton_poi_fused_convolution_div_max_pool2d_with_indices_relu_sub_21 --------------------------
	.section	.text.triton_poi_fused_convolution_div_max_pool2d_with_indices_relu_sub_21,"ax",@progbits
	.align	128
        .global         triton_poi_fused_convolution_div_max_pool2d_with_indices_relu_sub_21
        .type           triton_poi_fused_convolution_div_max_pool2d_with_indices_relu_sub_21,@function
        .size           triton_poi_fused_convolution_div_max_pool2d_with_indices_relu_sub_21,(.L_x_1 - triton_poi_fused_convolution_div_max_pool2d_with_indices_relu_sub_21)
        .other          triton_poi_fused_convolution_div_max_pool2d_with_indices_relu_sub_21,@"STO_CUDA_ENTRY STV_DEFAULT"
triton_poi_fused_convolution_div_max_pool2d_with_indices_relu_sub_21:
.text.triton_poi_fused_convolution_div_max_pool2d_with_indices_relu_sub_21:
[----:B------:R-:W-:Y:S01]  /*0000*/  LDC R1, c[0x0][0x28] ;  /* 0x00000a00ff017b82 */ /* 0x000fe20000000800 */
[----:B------:R-:W1:Y:S07]  /*0010*/  S2R R0, SR_TID.X ;  /* 0x0000000000007919 */ /* 0x000e6e0000002100 */
[----:B------:R-:W2:Y:S01]  /*0020*/  LDC.64 R4, c[0x0][0x218] ;  /* 0x00008600ff047b82 */ /* 0x000ea20000000a00 */
[----:B------:R-:W-:Y:S01]  /*0030*/  ULDC.64 UR4, c[0x0][0x208] ;  /* 0x0000820000047ab9 */ /* 0x000fe20000000a00 */
[----:B------:R-:W3:Y:S06]  /*0040*/  S2R R7, SR_CTAID.X ;  /* 0x0000000000077919 */ /* 0x000eec0000002500 */
[----:B------:R-:W4:Y:S01]  /*0050*/  LDC.64 R2, c[0x0][0x210] ;  /* 0x00008400ff027b82 */ /* 0x000f220000000a00 */
[----:B-1----:R-:W-:Y:S01]  /*0060*/  IMAD.SHL.U32 R0, R0, 0x2, RZ ;  /* 0x0000000200007824 */ /* 0x002fe200078e00ff */
[----:B---3--:R-:W-:-:S04]  /*0070*/  SHF.R.S32.HI R6, RZ, 0x16, R7 ;  /* 0x00000016ff067819 */ /* 0x008fc80000011407 */
[----:B------:R-:W-:-:S05]  /*0080*/  LOP3.LUT R0, R0, 0x1fe, RZ, 0xc0, !PT ;  /* 0x000001fe00007812 */ /* 0x000fca00078ec0ff */
[----:B------:R-:W-:Y:S01]  /*0090*/  IMAD R7, R7, 0x200, R0 ;  /* 0x0000020007077824 */ /* 0x000fe200078e0200 */
[----:B------:R-:W-:-:S03]  /*00a0*/  SGXT R0, R6, 0x1 ;  /* 0x000000010600781a */ /* 0x000fc60000000200 */
[----:B----4-:R-:W-:Y:S01]  /*00b0*/  IMAD.WIDE R2, R7, 0x4, R2 ;  /* 0x0000000407027825 */ /* 0x010fe200078e0202 */
[----:B------:R-:W-:-:S04]  /*00c0*/  LEA.HI R0, R0, R7, RZ, 0x9 ;  /* 0x0000000700007211 */ /* 0x000fc800078f48ff */
[----:B------:R-:W-:-:S05]  /*00d0*/  LOP3.LUT R0, R0, 0xfffffe00, RZ, 0xc0, !PT ;  /* 0xfffffe0000007812 */ /* 0x000fca00078ec0ff */
[----:B------:R-:W-:Y:S02]  /*00e0*/  IMAD.IADD R9, R7, 0x1, -R0 ;  /* 0x0000000107097824 */ /* 0x000fe400078e0a00 */
[----:B------:R-:W3:Y:S02]  /*00f0*/  LDG.E.64 R6, desc[UR4][R2.64] ;  /* 0x0000000402067981 */ /* 0x000ee4000c1e1b00 */
[----:B--2---:R-:W-:-:S06]  /*0100*/  IMAD.WIDE R4, R9, 0x4, R4 ;  /* 0x0000000409047825 */ /* 0x004fcc00078e0204 */
[----:B------:R-:W3:Y:S02]  /*0110*/  LDG.E.EL.64 R4, desc[UR4][R4.64] ;  /* 0x0000000404047981 */ /* 0x000ee4000c2e1b00 */
[C---:B---3--:R-:W-:Y:S01]  /*0120*/  FSETP.GEU.AND P0, PT, R6.reuse, -R4, PT ;  /* 0x800000040600720b */ /* 0x048fe20003f0e000 */
[----:B------:R-:W-:Y:S01]  /*0130*/  FADD R6, R6, R4 ;  /* 0x0000000406067221 */ /* 0x000fe20000000000 */
[C---:B------:R-:W-:Y:S01]  /*0140*/  FADD R0, R7.reuse, R5 ;  /* 0x0000000507007221 */ /* 0x040fe20000000000 */
[----:B------:R-:W-:-:S03]  /*0150*/  FSETP.GEU.AND P1, PT, R7, -R5, PT ;  /* 0x800000050700720b */ /* 0x000fc60003f2e000 */
[----:B------:R-:W-:Y:S02]  /*0160*/  FSEL R6, R6, RZ, P0 ;  /* 0x000000ff06067208 */ /* 0x000fe40000000000 */
[----:B------:R-:W-:-:S05]  /*0170*/  FSEL R7, R0, RZ, P1 ;  /* 0x000000ff00077208 */ /* 0x000fca0000800000 */
[----:B------:R-:W-:Y:S01]  /*0180*/  STG.E.64 desc[UR4][R2.64], R6 ;  /* 0x0000000602007986 */ /* 0x000fe2000c101b04 */
[----:B------:R-:W-:Y:S05]  /*0190*/  EXIT ;  /* 0x000000000000794d */ /* 0x000fea0003800000 */
.L_x_0:
[----:B------:R-:W-:-:S00]  /*01a0*/  BRA `(.L_x_0) ;  /* 0xfffffffc00fc7947 */ /* 0x000fc0000383ffff */
[----:B------:R-:W-:-:S00]  /*01b0*/  NOP ;  /* 0x0000000000007918 */ /* 0x000fc00000000000 */
        /* <DEDUP_REMOVED lines=12> */
.L_x_1:


//--------------------- .nv.constant0.triton_poi_fused_convolution_div_max_pool2d_with_indices_relu_sub_21 --------------------------
	.section	.nv.constant0.triton_poi_fused_convolution_div_max_pool2d_with_indices_relu_sub_21,"a",@progbits
	.sectionflags	@""
	.align	4
.nv.constant0.triton_poi_fused_convolution_div_max_pool2d_with_indices_relu_sub_21:
	.zero		548
